//
// Generated by NVIDIA NVVM Compiler
//
// Compiler Build ID: CL-36424714
// Cuda compilation tools, release 13.0, V13.0.88
// Based on NVVM 20.0.0
//

.version 9.0
.target sm_100
.address_size 64

	// .globl	_Z6kernelPii

.visible .entry _Z6kernelPii(
	.param .u64 .ptr .align 1 _Z6kernelPii_param_0,
	.param .u32 _Z6kernelPii_param_1
)
{
	.reg .pred 	%p<2>;
	.reg .b32 	%r<7>;
	.reg .b64 	%rd<5>;

	ld.param.u64 	%rd1, [_Z6kernelPii_param_0];
	ld.param.u32 	%r2, [_Z6kernelPii_param_1];
	mov.u32 	%r3, %ntid.x;
	mov.u32 	%r4, %ctaid.x;
	mov.u32 	%r5, %tid.x;
	mad.lo.s32 	%r1, %r3, %r4, %r5;
	setp.ge.s32 	%p1, %r1, %r2;
	@%p1 bra 	$L__BB0_2;
	cvta.to.global.u64 	%rd2, %rd1;
	mul.wide.s32 	%rd3, %r1, 4;
	add.s64 	%rd4, %rd2, %rd3;
	mov.b32 	%r6, 5;
	st.global.u32 	[%rd4], %r6;
$L__BB0_2:
	ret;

}


// ===== COMPILED SASS (sm_100) =====

	.target	sm_100

	.elftype	@"ET_EXEC"


//--------------------- .note.nv.tkinfo           --------------------------
	.section	.note.nv.tkinfo,"",@"SHT_NOTE"
	.sectionflags	@"SHF_NOTE_NV_TKINFO"
	.tkinfo
        /*0018*/ 	.word	0x00000002
        /*0030*/ 	.string	""
        /*0030*/ 	.string	"ptxas"
        /*0030*/ 	.string	"Cuda compilation tools, release 13.0, V13.0.88"
        /*0030*/ 	.string	"Build cuda_13.0.r13.0/compiler.36424714_0"
        /*0030*/ 	.string	"-arch sm_100 -m 64 "



//--------------------- .note.nv.cuinfo           --------------------------
	.section	.note.nv.cuinfo,"",@"SHT_NOTE"
	.sectionflags	@"SHF_NOTE_NV_CUINFO"
        /*0018*/ 	.short	0x0002
        /*001a*/ 	.short	0x0064
        /*001c*/ 	.short	0x0082
	.zero		2


//--------------------- .nv.info                  --------------------------
	.section	.nv.info,"",@"SHT_CUDA_INFO"
	.align	4


	//----- nvinfo : EIATTR_REGCOUNT
	.align		4
        /*0000*/ 	.byte	0x04, 0x2f
        /*0002*/ 	.short	(.L_1 - .L_0)
	.align		4
.L_0:
        /*0004*/ 	.word	index@(_Z6kernelPii)
        /*0008*/ 	.word	0x0000000a


	//----- nvinfo : EIATTR_FRAME_SIZE
	.align		4
.L_1:
        /*000c*/ 	.byte	0x04, 0x11
        /*000e*/ 	.short	(.L_3 - .L_2)
	.align		4
.L_2:
        /*0010*/ 	.word	index@(_Z6kernelPii)
        /*0014*/ 	.word	0x00000000


	//----- nvinfo : EIATTR_MIN_STACK_SIZE
	.align		4
.L_3:
        /*0018*/ 	.byte	0x04, 0x12
        /*001a*/ 	.short	(.L_5 - .L_4)
	.align		4
.L_4:
        /*001c*/ 	.word	index@(_Z6kernelPii)
        /*0020*/ 	.word	0x00000000
.L_5:


//--------------------- .nv.compat                --------------------------
	.section	.nv.compat,"",@"SHT_CUDA_COMPAT_INFO"
	.align	4
        /*0000*/ 	.byte	0x02, 0x09, 0x00, 0x00, 0x02, 0x02, 0x01, 0x00, 0x02, 0x05, 0x05, 0x00, 0x03, 0x07, 0x01, 0x01
        /*0010*/ 	.byte	0x02, 0x03, 0x00, 0x00, 0x02, 0x06, 0x01, 0x00, 0x04, 0x0b, 0x08, 0x00, 0x09, 0x00, 0x00, 0x00
        /*0020*/ 	.byte	0x00, 0x00, 0x00, 0x00


//--------------------- .nv.info._Z6kernelPii     --------------------------
	.section	.nv.info._Z6kernelPii,"",@"SHT_CUDA_INFO"
	.sectionflags	@""
	.align	4


	//----- nvinfo : EIATTR_CUDA_API_VERSION
	.align		4
        /*0000*/ 	.byte	0x04, 0x37
        /*0002*/ 	.short	(.L_7 - .L_6)
.L_6:
        /*0004*/ 	.word	0x00000082


	//----- nvinfo : EIATTR_KPARAM_INFO
	.align		4
.L_7:
        /*0008*/ 	.byte	0x04, 0x17
        /*000a*/ 	.short	(.L_9 - .L_8)
.L_8:
        /*000c*/ 	.word	0x00000000
        /*0010*/ 	.short	0x0001
        /*0012*/ 	.short	0x0008
        /*0014*/ 	.byte	0x00, 0xf0, 0x11, 0x00


	//----- nvinfo : EIATTR_KPARAM_INFO
	.align		4
.L_9:
        /*0018*/ 	.byte	0x04, 0x17
        /*001a*/ 	.short	(.L_11 - .L_10)
.L_10:
        /*001c*/ 	.word	0x00000000
        /*0020*/ 	.short	0x0000
        /*0022*/ 	.short	0x0000
        /*0024*/ 	.byte	0x00, 0xf5, 0x21, 0x00


	//----- nvinfo : EIATTR_SPARSE_MMA_MASK
	.align		4
.L_11:
        /*0028*/ 	.byte	0x03, 0x50
        /*002a*/ 	.short	0x0000


	//----- nvinfo : EIATTR_MAXREG_COUNT
	.align		4
        /*002c*/ 	.byte	0x03, 0x1b
        /*002e*/ 	.short	0x00ff


	//----- nvinfo : EIATTR_MERCURY_ISA_VERSION
	.align		4
        /*0030*/ 	.byte	0x03, 0x5f
        /*0032*/ 	.short	0x0101


	//----- nvinfo : EIATTR_VRC_CTA_INIT_COUNT
	.align		4
        /*0034*/ 	.byte	0x02, 0x4a
	.zero		1
	.zero		1


	//----- nvinfo : EIATTR_EXIT_INSTR_OFFSETS
	.align		4
        /*0038*/ 	.byte	0x04, 0x1c
        /*003a*/ 	.short	(.L_13 - .L_12)


	//   ....[0]....
.L_12:
        /*003c*/ 	.word	0x00000070


	//   ....[1]....
        /*0040*/ 	.word	0x000000d0


	//----- nvinfo : EIATTR_CBANK_PARAM_SIZE
	.align		4
.L_13:
        /*0044*/ 	.byte	0x03, 0x19
        /*0046*/ 	.short	0x000c


	//----- nvinfo : EIATTR_PARAM_CBANK
	.align		4
        /*0048*/ 	.byte	0x04, 0x0a
        /*004a*/ 	.short	(.L_15 - .L_14)
	.align		4
.L_14:
        /*004c*/ 	.word	index@(.nv.constant0._Z6kernelPii)
        /*0050*/ 	.short	0x0380
        /*0052*/ 	.short	0x000c


	//----- nvinfo : EIATTR_SW_WAR
	.align		4
.L_15:
        /*0054*/ 	.byte	0x04, 0x36
        /*0056*/ 	.short	(.L_17 - .L_16)
.L_16:
        /*0058*/ 	.word	0x00000008
.L_17:


//--------------------- .nv.callgraph             --------------------------
	.section	.nv.callgraph,"",@"SHT_CUDA_CALLGRAPH"
	.align	4
	.sectionentsize	8
	.align		4
        /*0000*/ 	.word	0x00000000
	.align		4
        /*0004*/ 	.word	0xffffffff
	.align		4
        /*0008*/ 	.word	0x00000000
	.align		4
        /*000c*/ 	.word	0xfffffffe
	.align		4
        /*0010*/ 	.word	0x00000000
	.align		4
        /*0014*/ 	.word	0xfffffffd
	.align		4
        /*0018*/ 	.word	0x00000000
	.align		4
        /*001c*/ 	.word	0xfffffffc


//--------------------- .text._Z6kernelPii        --------------------------
	.section	.text._Z6kernelPii,"ax",@progbits
	.align	128
        .global         _Z6kernelPii
        .type           _Z6kernelPii,@function
        .size           _Z6kernelPii,(.L_x_1 - _Z6kernelPii)
        .other          _Z6kernelPii,@"STO_CUDA_ENTRY STV_DEFAULT"
_Z6kernelPii:
.text._Z6kernelPii:
[----:B------:R-:W-:Y:S01]  /*0000*/  LDC R1, c[0x0][0x37c] ;  /* 0x0000df00ff017b82 */ /* 0x000fe20000000800 */
[----:B------:R-:W0:Y:S01]  /*0010*/  S2R R5, SR_CTAID.X ;  /* 0x0000000000057919 */ /* 0x000e220000002500 */
[----:B------:R-:W0:Y:S01]  /*0020*/  LDCU UR4, c[0x0][0x360] ;  /* 0x00006c00ff0477ac */ /* 0x000e220008000800 */
[----:B------:R-:W0:Y:S01]  /*0030*/  S2R R0, SR_TID.X ;  /* 0x0000000000007919 */ /* 0x000e220000002100 */
[----:B------:R-:W1:Y:S01]  /*0040*/  LDCU UR5, c[0x0][0x388] ;  /* 0x00007100ff0577ac */ /* 0x000e620008000800 */
[----:B0-----:R-:W-:-:S05]  /*0050*/  IMAD R5, R5, UR4, R0 ;  /* 0x0000000405057c24 */ /* 0x001fca000f8e0200 */
[----:B-1----:R-:W-:-:S13]  /*0060*/  ISETP.GE.AND P0, PT, R5, UR5, PT ;  /* 0x0000000505007c0c */ /* 0x002fda000bf06270 */
[----:B------:R-:W-:Y:S05]  /*0070*/  @P0 EXIT ;  /* 0x000000000000094d */ /* 0x000fea0003800000 */
[----:B------:R-:W0:Y:S01]  /*0080*/  LDC.64 R2, c[0x0][0x380] ;  /* 0x0000e000ff027b82 */ /* 0x000e220000000a00 */
[----:B------:R-:W1:Y:S01]  /*0090*/  LDCU.64 UR4, c[0x0][0x358] ;  /* 0x00006b00ff0477ac */ /* 0x000e620008000a00 */
[----:B------:R-:W-:Y:S02]  /*00a0*/  HFMA2 R7, -RZ, RZ, 0, 2.98023223876953125e-07 ;  /* 0x00000005ff077431 */ /* 0x000fe400000001ff */
[----:B0-----:R-:W-:-:S05]  /*00b0*/  IMAD.WIDE R2, R5, 0x4, R2 ;  /* 0x0000000405027825 */ /* 0x001fca00078e0202 */
[----:B-1----:R-:W-:Y:S01]  /*00c0*/  STG.E desc[UR4][R2.64], R7 ;  /* 0x0000000702007986 */ /* 0x002fe2000c101904 */
[----:B------:R-:W-:Y:S05]  /*00d0*/  EXIT ;  /* 0x000000000000794d */ /* 0x000fea0003800000 */
.L_x_0:
[----:B------:R-:W-:-:S00]  /*00e0*/  BRA `(.L_x_0) ;  /* 0xfffffffc00fc7947 */ /* 0x000fc0000383ffff */
[----:B------:R-:W-:-:S00]  /*00f0*/  NOP ;  /* 0x0000000000007918 */ /* 0x000fc00000000000 */
        /* <DEDUP_REMOVED lines=8> */
.L_x_1:


//--------------------- .nv.shared.reserved.0     --------------------------
	.section	.nv.shared.reserved.0,"aw",@nobits
	.weak		__nv_reservedSMEM_offset_0_alias
	.size		__nv_reservedSMEM_offset_0_alias, 0, 64
	.other		__nv_reservedSMEM_offset_0_alias,@"STO_CUDA_RESERVED_SHARED STV_DEFAULT"
__nv_reservedSMEM_offset_0_alias:
	.zero		0
	.zero		64


//--------------------- .nv.constant0._Z6kernelPii --------------------------
	.section	.nv.constant0._Z6kernelPii,"a",@progbits
	.sectionflags	@""
	.align	4
.nv.constant0._Z6kernelPii:
	.zero		908


//--------------------- SYMBOLS --------------------------

	.type		.nv.reservedSmem.offset0,@object
	.size		.nv.reservedSmem.offset0,0x4
